//
// Generated by NVIDIA NVVM Compiler
//
// Compiler Build ID: CL-36424714
// Cuda compilation tools, release 13.0, V13.0.88
// Based on NVVM 20.0.0
//

.version 9.0
.target sm_100
.address_size 64

	// .globl	_Z10vector_addPiS_S_m

.visible .entry _Z10vector_addPiS_S_m(
	.param .u64 .ptr .align 1 _Z10vector_addPiS_S_m_param_0,
	.param .u64 .ptr .align 1 _Z10vector_addPiS_S_m_param_1,
	.param .u64 .ptr .align 1 _Z10vector_addPiS_S_m_param_2,
	.param .u64 _Z10vector_addPiS_S_m_param_3
)
{
	.reg .pred 	%p<2>;
	.reg .b32 	%r<8>;
	.reg .b64 	%rd<11>;

	ld.param.u64 	%rd1, [_Z10vector_addPiS_S_m_param_0];
	ld.param.u64 	%rd2, [_Z10vector_addPiS_S_m_param_1];
	ld.param.u64 	%rd3, [_Z10vector_addPiS_S_m_param_2];
	mov.u32 	%r2, %tid.x;
	mov.u32 	%r3, %ctaid.x;
	mov.u32 	%r4, %ntid.x;
	mad.lo.s32 	%r1, %r3, %r4, %r2;
	setp.gt.s32 	%p1, %r1, 524287;
	@%p1 bra 	$L__BB0_2;
	cvta.to.global.u64 	%rd4, %rd1;
	cvta.to.global.u64 	%rd5, %rd2;
	cvta.to.global.u64 	%rd6, %rd3;
	mul.wide.s32 	%rd7, %r1, 4;
	add.s64 	%rd8, %rd4, %rd7;
	ld.global.u32 	%r5, [%rd8];
	add.s64 	%rd9, %rd5, %rd7;
	ld.global.u32 	%r6, [%rd9];
	add.s32 	%r7, %r6, %r5;
	add.s64 	%rd10, %rd6, %rd7;
	st.global.u32 	[%rd10], %r7;
$L__BB0_2:
	ret;

}


// ===== COMPILED SASS (sm_100) =====

	.target	sm_100

	.elftype	@"ET_EXEC"


//--------------------- .note.nv.tkinfo           --------------------------
	.section	.note.nv.tkinfo,"",@"SHT_NOTE"
	.sectionflags	@"SHF_NOTE_NV_TKINFO"
	.tkinfo
        /*0018*/ 	.word	0x00000002
        /*0030*/ 	.string	""
        /*0030*/ 	.string	"ptxas"
        /*0030*/ 	.string	"Cuda compilation tools, release 13.0, V13.0.88"
        /*0030*/ 	.string	"Build cuda_13.0.r13.0/compiler.36424714_0"
        /*0030*/ 	.string	"-arch sm_100 -m 64 "



//--------------------- .note.nv.cuinfo           --------------------------
	.section	.note.nv.cuinfo,"",@"SHT_NOTE"
	.sectionflags	@"SHF_NOTE_NV_CUINFO"
        /*0018*/ 	.short	0x0002
        /*001a*/ 	.short	0x0064
        /*001c*/ 	.short	0x0082
	.zero		2


//--------------------- .nv.info                  --------------------------
	.section	.nv.info,"",@"SHT_CUDA_INFO"
	.align	4


	//----- nvinfo : EIATTR_REGCOUNT
	.align		4
        /*0000*/ 	.byte	0x04, 0x2f
        /*0002*/ 	.short	(.L_1 - .L_0)
	.align		4
.L_0:
        /*0004*/ 	.word	index@(_Z10vector_addPiS_S_m)
        /*0008*/ 	.word	0x0000000c


	//----- nvinfo : EIATTR_FRAME_SIZE
	.align		4
.L_1:
        /*000c*/ 	.byte	0x04, 0x11
        /*000e*/ 	.short	(.L_3 - .L_2)
	.align		4
.L_2:
        /*0010*/ 	.word	index@(_Z10vector_addPiS_S_m)
        /*0014*/ 	.word	0x00000000


	//----- nvinfo : EIATTR_MIN_STACK_SIZE
	.align		4
.L_3:
        /*0018*/ 	.byte	0x04, 0x12
        /*001a*/ 	.short	(.L_5 - .L_4)
	.align		4
.L_4:
        /*001c*/ 	.word	index@(_Z10vector_addPiS_S_m)
        /*0020*/ 	.word	0x00000000
.L_5:


//--------------------- .nv.compat                --------------------------
	.section	.nv.compat,"",@"SHT_CUDA_COMPAT_INFO"
	.align	4
        /*0000*/ 	.byte	0x02, 0x09, 0x00, 0x00, 0x02, 0x02, 0x01, 0x00, 0x02, 0x05, 0x05, 0x00, 0x03, 0x07, 0x01, 0x01
        /*0010*/ 	.byte	0x02, 0x03, 0x00, 0x00, 0x02, 0x06, 0x01, 0x00, 0x04, 0x0b, 0x08, 0x00, 0x09, 0x00, 0x00, 0x00
        /*0020*/ 	.byte	0x00, 0x00, 0x00, 0x00


//--------------------- .nv.info._Z10vector_addPiS_S_m --------------------------
	.section	.nv.info._Z10vector_addPiS_S_m,"",@"SHT_CUDA_INFO"
	.sectionflags	@""
	.align	4


	//----- nvinfo : EIATTR_CUDA_API_VERSION
	.align		4
        /*0000*/ 	.byte	0x04, 0x37
        /*0002*/ 	.short	(.L_7 - .L_6)
.L_6:
        /*0004*/ 	.word	0x00000082


	//----- nvinfo : EIATTR_KPARAM_INFO
	.align		4
.L_7:
        /*0008*/ 	.byte	0x04, 0x17
        /*000a*/ 	.short	(.L_9 - .L_8)
.L_8:
        /*000c*/ 	.word	0x00000000
        /*0010*/ 	.short	0x0003
        /*0012*/ 	.short	0x0018
        /*0014*/ 	.byte	0x00, 0xf0, 0x21, 0x00


	//----- nvinfo : EIATTR_KPARAM_INFO
	.align		4
.L_9:
        /*0018*/ 	.byte	0x04, 0x17
        /*001a*/ 	.short	(.L_11 - .L_10)
.L_10:
        /*001c*/ 	.word	0x00000000
        /*0020*/ 	.short	0x0002
        /*0022*/ 	.short	0x0010
        /*0024*/ 	.byte	0x00, 0xf5, 0x21, 0x00


	//----- nvinfo : EIATTR_KPARAM_INFO
	.align		4
.L_11:
        /*0028*/ 	.byte	0x04, 0x17
        /*002a*/ 	.short	(.L_13 - .L_12)
.L_12:
        /*002c*/ 	.word	0x00000000
        /*0030*/ 	.short	0x0001
        /*0032*/ 	.short	0x0008
        /*0034*/ 	.byte	0x00, 0xf5, 0x21, 0x00


	//----- nvinfo : EIATTR_KPARAM_INFO
	.align		4
.L_13:
        /*0038*/ 	.byte	0x04, 0x17
        /*003a*/ 	.short	(.L_15 - .L_14)
.L_14:
        /*003c*/ 	.word	0x00000000
        /*0040*/ 	.short	0x0000
        /*0042*/ 	.short	0x0000
        /*0044*/ 	.byte	0x00, 0xf5, 0x21, 0x00


	//----- nvinfo : EIATTR_SPARSE_MMA_MASK
	.align		4
.L_15:
        /*0048*/ 	.byte	0x03, 0x50
        /*004a*/ 	.short	0x0000


	//----- nvinfo : EIATTR_MAXREG_COUNT
	.align		4
        /*004c*/ 	.byte	0x03, 0x1b
        /*004e*/ 	.short	0x00ff


	//----- nvinfo : EIATTR_MERCURY_ISA_VERSION
	.align		4
        /*0050*/ 	.byte	0x03, 0x5f
        /*0052*/ 	.short	0x0101


	//----- nvinfo : EIATTR_VRC_CTA_INIT_COUNT
	.align		4
        /*0054*/ 	.byte	0x02, 0x4a
	.zero		1
	.zero		1


	//----- nvinfo : EIATTR_EXIT_INSTR_OFFSETS
	.align		4
        /*0058*/ 	.byte	0x04, 0x1c
        /*005a*/ 	.short	(.L_17 - .L_16)


	//   ....[0]....
.L_16:
        /*005c*/ 	.word	0x00000060


	//   ....[1]....
        /*0060*/ 	.word	0x00000120


	//----- nvinfo : EIATTR_CBANK_PARAM_SIZE
	.align		4
.L_17:
        /*0064*/ 	.byte	0x03, 0x19
        /*0066*/ 	.short	0x0020


	//----- nvinfo : EIATTR_PARAM_CBANK
	.align		4
        /*0068*/ 	.byte	0x04, 0x0a
        /*006a*/ 	.short	(.L_19 - .L_18)
	.align		4
.L_18:
        /*006c*/ 	.word	index@(.nv.constant0._Z10vector_addPiS_S_m)
        /*0070*/ 	.short	0x0380
        /*0072*/ 	.short	0x0020


	//----- nvinfo : EIATTR_SW_WAR
	.align		4
.L_19:
        /*0074*/ 	.byte	0x04, 0x36
        /*0076*/ 	.short	(.L_21 - .L_20)
.L_20:
        /*0078*/ 	.word	0x00000008
.L_21:


//--------------------- .nv.callgraph             --------------------------
	.section	.nv.callgraph,"",@"SHT_CUDA_CALLGRAPH"
	.align	4
	.sectionentsize	8
	.align		4
        /*0000*/ 	.word	0x00000000
	.align		4
        /*0004*/ 	.word	0xffffffff
	.align		4
        /*0008*/ 	.word	0x00000000
	.align		4
        /*000c*/ 	.word	0xfffffffe
	.align		4
        /*0010*/ 	.word	0x00000000
	.align		4
        /*0014*/ 	.word	0xfffffffd
	.align		4
        /*0018*/ 	.word	0x00000000
	.align		4
        /*001c*/ 	.word	0xfffffffc


//--------------------- .text._Z10vector_addPiS_S_m --------------------------
	.section	.text._Z10vector_addPiS_S_m,"ax",@progbits
	.align	128
        .global         _Z10vector_addPiS_S_m
        .type           _Z10vector_addPiS_S_m,@function
        .size           _Z10vector_addPiS_S_m,(.L_x_1 - _Z10vector_addPiS_S_m)
        .other          _Z10vector_addPiS_S_m,@"STO_CUDA_ENTRY STV_DEFAULT"
_Z10vector_addPiS_S_m:
.text._Z10vector_addPiS_S_m:
[----:B------:R-:W-:Y:S01]  /*0000*/  LDC R1, c[0x0][0x37c] ;  /* 0x0000df00ff017b82 */ /* 0x000fe20000000800 */
[----:B------:R-:W0:Y:S07]  /*0010*/  S2R R9, SR_TID.X ;  /* 0x0000000000097919 */ /* 0x000e2e0000002100 */
[----:B------:R-:W0:Y:S08]  /*0020*/  S2UR UR4, SR_CTAID.X ;  /* 0x00000000000479c3 */ /* 0x000e300000002500 */
[----:B------:R-:W0:Y:S02]  /*0030*/  LDC R0, c[0x0][0x360] ;  /* 0x0000d800ff007b82 */ /* 0x000e240000000800 */
[----:B0-----:R-:W-:-:S05]  /*0040*/  IMAD R9, R0, UR4, R9 ;  /* 0x0000000400097c24 */ /* 0x001fca000f8e0209 */
[----:B------:R-:W-:-:S13]  /*0050*/  ISETP.GT.AND P0, PT, R9, 0x7ffff, PT ;  /* 0x0007ffff0900780c */ /* 0x000fda0003f04270 */
[----:B------:R-:W-:Y:S05]  /*0060*/  @P0 EXIT ;  /* 0x000000000000094d */ /* 0x000fea0003800000 */
[----:B------:R-:W0:Y:S01]  /*0070*/  LDC.64 R2, c[0x0][0x380] ;  /* 0x0000e000ff027b82 */ /* 0x000e220000000a00 */
[----:B------:R-:W1:Y:S07]  /*0080*/  LDCU.64 UR4, c[0x0][0x358] ;  /* 0x00006b00ff0477ac */ /* 0x000e6e0008000a00 */
[----:B------:R-:W2:Y:S08]  /*0090*/  LDC.64 R4, c[0x0][0x388] ;  /* 0x0000e200ff047b82 */ /* 0x000eb00000000a00 */
[----:B------:R-:W3:Y:S01]  /*00a0*/  LDC.64 R6, c[0x0][0x390] ;  /* 0x0000e400ff067b82 */ /* 0x000ee20000000a00 */
[----:B0-----:R-:W-:-:S06]  /*00b0*/  IMAD.WIDE R2, R9, 0x4, R2 ;  /* 0x0000000409027825 */ /* 0x001fcc00078e0202 */
[----:B-1----:R-:W4:Y:S01]  /*00c0*/  LDG.E R2, desc[UR4][R2.64] ;  /* 0x0000000402027981 */ /* 0x002f22000c1e1900 */
[----:B--2---:R-:W-:-:S06]  /*00d0*/  IMAD.WIDE R4, R9, 0x4, R4 ;  /* 0x0000000409047825 */ /* 0x004fcc00078e0204 */
[----:B------:R-:W4:Y:S01]  /*00e0*/  LDG.E R5, desc[UR4][R4.64] ;  /* 0x0000000404057981 */ /* 0x000f22000c1e1900 */
[----:B---3--:R-:W-:Y:S01]  /*00f0*/  IMAD.WIDE R6, R9, 0x4, R6 ;  /* 0x0000000409067825 */ /* 0x008fe200078e0206 */
[----:B----4-:R-:W-:-:S05]  /*0100*/  IADD3 R9, PT, PT, R2, R5, RZ ;  /* 0x0000000502097210 */ /* 0x010fca0007ffe0ff */
[----:B------:R-:W-:Y:S01]  /*0110*/  STG.E desc[UR4][R6.64], R9 ;  /* 0x0000000906007986 */ /* 0x000fe2000c101904 */
[----:B------:R-:W-:Y:S05]  /*0120*/  EXIT ;  /* 0x000000000000794d */ /* 0x000fea0003800000 */
.L_x_0:
[----:B------:R-:W-:-:S00]  /*0130*/  BRA `(.L_x_0) ;  /* 0xfffffffc00fc7947 */ /* 0x000fc0000383ffff */
[----:B------:R-:W-:-:S00]  /*0140*/  NOP ;  /* 0x0000000000007918 */ /* 0x000fc00000000000 */
        /* <DEDUP_REMOVED lines=11> */
.L_x_1:


//--------------------- .nv.shared.reserved.0     --------------------------
	.section	.nv.shared.reserved.0,"aw",@nobits
	.weak		__nv_reservedSMEM_offset_0_alias
	.size		__nv_reservedSMEM_offset_0_alias, 0, 64
	.other		__nv_reservedSMEM_offset_0_alias,@"STO_CUDA_RESERVED_SHARED STV_DEFAULT"
__nv_reservedSMEM_offset_0_alias:
	.zero		0
	.zero		64


//--------------------- .nv.constant0._Z10vector_addPiS_S_m --------------------------
	.section	.nv.constant0._Z10vector_addPiS_S_m,"a",@progbits
	.sectionflags	@""
	.align	4
.nv.constant0._Z10vector_addPiS_S_m:
	.zero		928


//--------------------- SYMBOLS --------------------------

	.type		.nv.reservedSmem.offset0,@object
	.size		.nv.reservedSmem.offset0,0x4
